	.headerflags	@"EF_CUDA_TEXMODE_UNIFIED EF_CUDA_64BIT_ADDRESS EF_CUDA_ACCELERATORS EF_CUDA_SM90 EF_CUDA_VIRTUAL_SM(EF_CUDA_SM90)"
	.elftype	@"ET_EXEC"


//--------------------- .nv.info                  --------------------------
	.section	.nv.info,"",@"SHT_CUDA_INFO"
	.align	4


	//----- nvinfo : EIATTR_REGCOUNT
	.align		4
        /*0000*/ 	.byte	0x04, 0x2f
        /*0002*/ 	.short	(.L_1 - .L_0)
	.align		4
.L_0:
        /*0004*/ 	.word	index@(triton_mm)
        /*0008*/ 	.word	0x0000002f


	//----- nvinfo : EIATTR_MIN_STACK_SIZE
	.align		4
.L_1:
        /*000c*/ 	.byte	0x04, 0x12
        /*000e*/ 	.short	(.L_3 - .L_2)
	.align		4
.L_2:
        /*0010*/ 	.word	index@(triton_mm)
        /*0014*/ 	.word	0x00000000


	//----- nvinfo : EIATTR_FRAME_SIZE
	.align		4
.L_3:
        /*0018*/ 	.byte	0x04, 0x11
        /*001a*/ 	.short	(.L_5 - .L_4)
	.align		4
.L_4:
        /*001c*/ 	.word	index@(triton_mm)
        /*0020*/ 	.word	0x00000000


	//----- nvinfo : EIATTR_MIN_STACK_SIZE
	.align		4
.L_5:
        /*0024*/ 	.byte	0x04, 0x12
        /*0026*/ 	.short	(.L_7 - .L_6)
	.align		4
.L_6:
        /*0028*/ 	.word	index@(triton_mm)
        /*002c*/ 	.word	0x00000000
.L_7:


//--------------------- .nv.info.triton_mm        --------------------------
	.section	.nv.info.triton_mm,"",@"SHT_CUDA_INFO"
	.sectionflags	@""
	.align	4


	//----- nvinfo : EIATTR_CUDA_API_VERSION
	.align		4
        /*0000*/ 	.byte	0x04, 0x37
        /*0002*/ 	.short	(.L_9 - .L_8)
.L_8:
        /*0004*/ 	.word	0x0000007c


	//----- nvinfo : EIATTR_KPARAM_INFO
	.align		4
.L_9:
        /*0008*/ 	.byte	0x04, 0x17
        /*000a*/ 	.short	(.L_11 - .L_10)
.L_10:
        /*000c*/ 	.word	0x00000000
        /*0010*/ 	.short	0x0004
        /*0012*/ 	.short	0x0020
        /*0014*/ 	.byte	0x00, 0xf0, 0x11, 0x00


	//----- nvinfo : EIATTR_KPARAM_INFO
	.align		4
.L_11:
        /*0018*/ 	.byte	0x04, 0x17
        /*001a*/ 	.short	(.L_13 - .L_12)
.L_12:
        /*001c*/ 	.word	0x00000000
        /*0020*/ 	.short	0x0003
        /*0022*/ 	.short	0x0018
        /*0024*/ 	.byte	0x00, 0xf0, 0x21, 0x00


	//----- nvinfo : EIATTR_KPARAM_INFO
	.align		4
.L_13:
        /*0028*/ 	.byte	0x04, 0x17
        /*002a*/ 	.short	(.L_15 - .L_14)
.L_14:
        /*002c*/ 	.word	0x00000000
        /*0030*/ 	.short	0x0002
        /*0032*/ 	.short	0x0010
        /*0034*/ 	.byte	0x00, 0xf0, 0x21, 0x00


	//----- nvinfo : EIATTR_KPARAM_INFO
	.align		4
.L_15:
        /*0038*/ 	.byte	0x04, 0x17
        /*003a*/ 	.short	(.L_17 - .L_16)
.L_16:
        /*003c*/ 	.word	0x00000000
        /*0040*/ 	.short	0x0001
        /*0042*/ 	.short	0x0008
        /*0044*/ 	.byte	0x00, 0xf0, 0x21, 0x00


	//----- nvinfo : EIATTR_KPARAM_INFO
	.align		4
.L_17:
        /*0048*/ 	.byte	0x04, 0x17
        /*004a*/ 	.short	(.L_19 - .L_18)
.L_18:
        /*004c*/ 	.word	0x00000000
        /*0050*/ 	.short	0x0000
        /*0052*/ 	.short	0x0000
        /*0054*/ 	.byte	0x00, 0xf0, 0x21, 0x00


	//----- nvinfo : EIATTR_SPARSE_MMA_MASK
	.align		4
.L_19:
        /*0058*/ 	.byte	0x03, 0x50
        /*005a*/ 	.short	0x0000


	//----- nvinfo : EIATTR_MAXREG_COUNT
	.align		4
        /*005c*/ 	.byte	0x03, 0x1b
        /*005e*/ 	.short	0x00ff


	//----- nvinfo : EIATTR_COOP_GROUP_MASK_REGIDS
	.align		4
        /*0060*/ 	.byte	0x04, 0x29
        /*0062*/ 	.short	(.L_21 - .L_20)


	//   ....[0]....
.L_20:
        /*0064*/ 	.word	0xffffffff


	//----- nvinfo : EIATTR_COOP_GROUP_INSTR_OFFSETS
	.align		4
.L_21:
        /*0068*/ 	.byte	0x04, 0x28
        /*006a*/ 	.short	(.L_23 - .L_22)


	//   ....[0]....
.L_22:
        /*006c*/ 	.word	0x00000de0


	//----- nvinfo : EIATTR_EXIT_INSTR_OFFSETS
	.align		4
.L_23:
        /*0070*/ 	.byte	0x04, 0x1c
        /*0072*/ 	.short	(.L_25 - .L_24)


	//   ....[0]....
.L_24:
        /*0074*/ 	.word	0x00000040


	//   ....[1]....
        /*0078*/ 	.word	0x00001750


	//   ....[2]....
        /*007c*/ 	.word	0x00001770


	//----- nvinfo : EIATTR_MAX_THREADS
	.align		4
.L_25:
        /*0080*/ 	.byte	0x04, 0x05
        /*0082*/ 	.short	(.L_27 - .L_26)
.L_26:
        /*0084*/ 	.word	0x00000100
        /*0088*/ 	.word	0x00000001
        /*008c*/ 	.word	0x00000001


	//----- nvinfo : EIATTR_CBANK_PARAM_SIZE
	.align		4
.L_27:
        /*0090*/ 	.byte	0x03, 0x19
        /*0092*/ 	.short	0x0024


	//----- nvinfo : EIATTR_PARAM_CBANK
	.align		4
        /*0094*/ 	.byte	0x04, 0x0a
        /*0096*/ 	.short	(.L_29 - .L_28)
	.align		4
.L_28:
        /*0098*/ 	.word	index@(.nv.constant0.triton_mm)
        /*009c*/ 	.short	0x0210
        /*009e*/ 	.short	0x0024


	//----- nvinfo : EIATTR_SW_WAR
	.align		4
.L_29:
        /*00a0*/ 	.byte	0x04, 0x36
        /*00a2*/ 	.short	(.L_31 - .L_30)
.L_30:
        /*00a4*/ 	.word	0x00000008
.L_31:


//--------------------- .nv.callgraph             --------------------------
	.section	.nv.callgraph,"",@"SHT_CUDA_CALLGRAPH"
	.align	4
	.sectionentsize	8
	.align		4
        /*0000*/ 	.word	0x00000000
	.align		4
        /*0004*/ 	.word	0xffffffff
	.align		4
        /*0008*/ 	.word	0x00000000
	.align		4
        /*000c*/ 	.word	0xfffffffe
	.align		4
        /*0010*/ 	.word	0x00000000
	.align		4
        /*0014*/ 	.word	0xfffffffd
	.align		4
        /*0018*/ 	.word	0x00000000
	.align		4
        /*001c*/ 	.word	0xfffffffc


//--------------------- .text.triton_mm           --------------------------
	.section	.text.triton_mm,"ax",@progbits
	.sectionflags	@"SHF_BARRIERS=1"
	.align	128
        .global         triton_mm
        .type           triton_mm,@function
        .size           triton_mm,(.L_x_2 - triton_mm)
        .other          triton_mm,@"STO_CUDA_ENTRY STV_DEFAULT"
triton_mm:
.text.triton_mm:
[----:B------:R-:W1:Y:S02]  /*0000*/  LDC R1, c[0x0][0x28] ;  /* 0x00000a00ff017b82 */ /* 0x000e640000000800 */
[----:B------:R-:W-:Y:S02]  /*0010*/  ULDC UR28, c[0x0][0x230] ;  /* 0x00008c00001c7ab9 */ /* 0x000fe40000000800 */
[----:B------:R-:W-:-:S06]  /*0020*/  UIMAD UR4, UR28, 0xc00, URZ ;  /* 0x00000c001c0478a4 */ /* 0x000fcc000f8e023f */
[----:B------:R-:W-:-:S13]  /*0030*/  ISETP.NE.AND P0, PT, RZ, UR4, PT ;  /* 0x00000004ff007c0c */ /* 0x000fda000bf05270 */
[----:B------:R-:W-:Y:S05]  /*0040*/  @!P0 EXIT ;  /* 0x000000000000894d */ /* 0x000fea0003800000 */
[----:B------:R-:W2:Y:S01]  /*0050*/  S2UR UR8, SR_CTAID.X ;  /* 0x00000000000879c3 */ /* 0x000ea20000002500 */
[----:B------:R-:W-:Y:S01]  /*0060*/  UIADD3 UR6, UR28, 0x3f, URZ ;  /* 0x0000003f1c067890 */ /* 0x000fe2000fffe03f */
[----:B------:R-:W3:Y:S01]  /*0070*/  S2R R5, SR_CTAID.X ;  /* 0x0000000000057919 */ /* 0x000ee20000002500 */
[----:B------:R-:W-:Y:S01]  /*0080*/  ULDC.64 UR26, c[0x0][0x208] ;  /* 0x00008200001a7ab9 */ /* 0x000fe20000000a00 */
[----:B------:R-:W-:Y:S02]  /*0090*/  CS2R R24, SRZ ;  /* 0x0000000000187805 */ /* 0x000fe4000001ff00 */
[----:B------:R-:W-:Y:S02]  /*00a0*/  CS2R R26, SRZ ;  /* 0x00000000001a7805 */ /* 0x000fe4000001ff00 */
[----:B------:R-:W-:Y:S02]  /*00b0*/  CS2R R28, SRZ ;  /* 0x00000000001c7805 */ /* 0x000fe4000001ff00 */
[----:B------:R-:W-:Y:S01]  /*00c0*/  CS2R R34, SRZ ;  /* 0x0000000000227805 */ /* 0x000fe2000001ff00 */
[----:B------:R-:W4:Y:S01]  /*00d0*/  S2UR UR22, SR_CgaCtaId ;  /* 0x00000000001679c3 */ /* 0x000f220000008800 */
[----:B------:R-:W-:-:S02]  /*00e0*/  CS2R R36, SRZ ;  /* 0x0000000000247805 */ /* 0x000fc4000001ff00 */
[----:B------:R-:W-:Y:S01]  /*00f0*/  CS2R R38, SRZ ;  /* 0x0000000000267805 */ /* 0x000fe2000001ff00 */
[----:B------:R-:W-:Y:S01]  /*0100*/  UMOV UR23, 0x1 ;  /* 0x0000000100177882 */ /* 0x000fe20000000000 */
[----:B------:R-:W-:Y:S01]  /*0110*/  UMOV UR24, 0xffffffff ;  /* 0xffffffff00187882 */ /* 0x000fe20000000000 */
[----:B------:R-:W-:Y:S01]  /*0120*/  UMOV UR25, 0xffffffc0 ;  /* 0xffffffc000197882 */ /* 0x000fe20000000000 */
[----:B--2---:R-:W-:Y:S02]  /*0130*/  UIMAD.WIDE UR4, UR8, 0x2aaaaaab, URZ ;  /* 0x2aaaaaab080478a5 */ /* 0x004fe4000f8e023f */
[----:B------:R-:W-:Y:S01]  /*0140*/  ISETP.LE.AND P1, PT, RZ, UR8, PT ;  /* 0x00000008ff007c0c */ /* 0x000fe2000bf23270 */
[----:B------:R-:W-:Y:S02]  /*0150*/  USHF.R.S32.HI UR4, URZ, 0x1f, UR6 ;  /* 0x0000001f3f047899 */ /* 0x000fe40008011406 */
[----:B------:R-:W-:Y:S02]  /*0160*/  USHF.R.U32.HI UR7, URZ, 0x1f, UR5 ;  /* 0x0000001f3f077899 */ /* 0x000fe40008011605 */
[----:B------:R-:W-:-:S02]  /*0170*/  ULEA.HI UR4, UR4, UR6, URZ, 0x6 ;  /* 0x0000000604047291 */ /* 0x000fc4000f8f303f */
[----:B------:R-:W-:Y:S01]  /*0180*/  ULEA.HI.SX32 UR7, UR5, UR7, 0x1a ;  /* 0x0000000705077291 */ /* 0x000fe2000f8fd23f */
[----:B---3--:R-:W-:-:S03]  /*0190*/  IABS R8, R5 ;  /* 0x0000000500087213 */ /* 0x008fc60000000000 */
[----:B------:R-:W-:Y:S02]  /*01a0*/  USHF.L.U32 UR5, UR7, 0x3, URZ ;  /* 0x0000000307057899 */ /* 0x000fe4000800063f */
[----:B------:R-:W-:Y:S02]  /*01b0*/  UIMAD UR7, UR7, -0x180, UR8 ;  /* 0xfffffe80070778a4 */ /* 0x000fe4000f8e0208 */
[----:B------:R-:W-:-:S04]  /*01c0*/  ULEA.HI.SX32 UR4, UR4, -UR5, 0x1a ;  /* 0x8000000504047291 */ /* 0x000fc8000f8fd23f */
[----:B------:R-:W-:-:S04]  /*01d0*/  UISETP.LT.AND UP0, UPT, UR4, 0x8, UPT ;  /* 0x000000080400788c */ /* 0x000fc8000bf01270 */
[----:B------:R-:W-:-:S06]  /*01e0*/  USEL UR4, UR4, 0x8, UP0 ;  /* 0x0000000804047887 */ /* 0x000fcc0008000000 */
[----:B------:R-:W-:Y:S01]  /*01f0*/  IMAD.U32 R6, RZ, RZ, UR4 ;  /* 0x00000004ff067e24 */ /* 0x000fe2000f8e00ff */
[----:B------:R-:W-:-:S04]  /*0200*/  LOP3.LUT R10, RZ, UR4, RZ, 0x33, !PT ;  /* 0x00000004ff0a7c12 */ /* 0x000fc8000f8e33ff */
[----:B------:R-:W-:-:S04]  /*0210*/  IABS R4, R6 ;  /* 0x0000000600047213 */ /* 0x000fc80000000000 */
[----:B------:R-:W2:Y:S08]  /*0220*/  I2F.RP R0, R4 ;  /* 0x0000000400007306 */ /* 0x000eb00000209400 */
[----:B--2---:R-:W2:Y:S02]  /*0230*/  MUFU.RCP R0, R0 ;  /* 0x0000000000007308 */ /* 0x004ea40000001000 */
[----:B--2---:R-:W-:-:S06]  /*0240*/  VIADD R2, R0, 0xffffffe ;  /* 0x0ffffffe00027836 */ /* 0x004fcc0000000000 */
[----:B------:R2:W3:Y:S02]  /*0250*/  F2I.FTZ.U32.TRUNC.NTZ R3, R2 ;  /* 0x0000000200037305 */ /* 0x0004e4000021f000 */
[----:B--2---:R-:W-:Y:S02]  /*0260*/  IMAD.MOV.U32 R2, RZ, RZ, RZ ;  /* 0x000000ffff027224 */ /* 0x004fe400078e00ff */
[----:B---3--:R-:W-:-:S04]  /*0270*/  IMAD.MOV R7, RZ, RZ, -R3 ;  /* 0x000000ffff077224 */ /* 0x008fc800078e0a03 */
[----:B------:R-:W-:Y:S01]  /*0280*/  IMAD R5, R7, R4, RZ ;  /* 0x0000000407057224 */ /* 0x000fe200078e02ff */
[----:B------:R-:W-:Y:S01]  /*0290*/  IABS R7, R6 ;  /* 0x0000000600077213 */ /* 0x000fe20000000000 */
[----:B------:R-:W-:Y:S01]  /*02a0*/  IMAD.MOV.U32 R6, RZ, RZ, R8 ;  /* 0x000000ffff067224 */ /* 0x000fe200078e0008 */
[----:B------:R-:W-:Y:S01]  /*02b0*/  IABS R8, UR28 ;  /* 0x0000001c00087c13 */ /* 0x000fe20008000000 */
[----:B------:R-:W-:-:S03]  /*02c0*/  IMAD.HI.U32 R3, R3, R5, R2 ;  /* 0x0000000503037227 */ /* 0x000fc600078e0002 */
[----:B------:R-:W2:Y:S01]  /*02d0*/  I2F.RP R2, R8 ;  /* 0x0000000800027306 */ /* 0x000ea20000209400 */
[----:B------:R-:W-:Y:S02]  /*02e0*/  IMAD.MOV R11, RZ, RZ, -R7 ;  /* 0x000000ffff0b7224 */ /* 0x000fe400078e0a07 */
[----:B------:R-:W-:-:S04]  /*02f0*/  IMAD.HI.U32 R0, R3, R6, RZ ;  /* 0x0000000603007227 */ /* 0x000fc800078e00ff */
[----:B------:R-:W-:Y:S02]  /*0300*/  IMAD R5, R0, R11, R6 ;  /* 0x0000000b00057224 */ /* 0x000fe400078e0206 */
[----:B------:R-:W3:Y:S01]  /*0310*/  S2R R0, SR_TID.X ;  /* 0x0000000000007919 */ /* 0x000ee20000002100 */
[----:B------:R-:W-:Y:S02]  /*0320*/  IMAD.U32 R6, RZ, RZ, UR7 ;  /* 0x00000007ff067e24 */ /* 0x000fe4000f8e00ff */
[----:B------:R-:W-:Y:S01]  /*0330*/  ISETP.GT.U32.AND P0, PT, R4, R5, PT ;  /* 0x000000050400720c */ /* 0x000fe20003f04070 */
[----:B--2---:R-:W2:Y:S02]  /*0340*/  MUFU.RCP R2, R2 ;  /* 0x0000000200027308 */ /* 0x004ea40000001000 */
[----:B------:R-:W-:-:S05]  /*0350*/  IABS R12, R6 ;  /* 0x00000006000c7213 */ /* 0x000fca0000000000 */
[----:B------:R-:W-:-:S05]  /*0360*/  IMAD.HI.U32 R9, R3, R12, RZ ;  /* 0x0000000c03097227 */ /* 0x000fca00078e00ff */
[----:B------:R-:W-:Y:S02]  /*0370*/  @!P0 IMAD.IADD R5, R5, 0x1, -R4 ;  /* 0x0000000105058824 */ /* 0x000fe400078e0a04 */
[----:B------:R-:W-:-:S03]  /*0380*/  IMAD R11, R9, R11, R12 ;  /* 0x0000000b090b7224 */ /* 0x000fc600078e020c */
[----:B------:R-:W-:Y:S01]  /*0390*/  ISETP.GT.U32.AND P0, PT, R4, R5, PT ;  /* 0x000000050400720c */ /* 0x000fe20003f04070 */
[----:B--2---:R-:W-:Y:S01]  /*03a0*/  VIADD R6, R2, 0xffffffe ;  /* 0x0ffffffe02067836 */ /* 0x004fe20000000000 */
[----:B------:R-:W-:-:S03]  /*03b0*/  ISETP.GT.U32.AND P3, PT, R4, R11, PT ;  /* 0x0000000b0400720c */ /* 0x000fc60003f64070 */
[----:B------:R2:W5:Y:S01]  /*03c0*/  F2I.FTZ.U32.TRUNC.NTZ R7, R6 ;  /* 0x0000000600077305 */ /* 0x000562000021f000 */
[----:B---3--:R-:W-:-:S07]  /*03d0*/  SHF.R.U32.HI R12, RZ, 0x3, R0 ;  /* 0x00000003ff0c7819 */ /* 0x008fce0000011600 */
[--C-:B------:R-:W-:Y:S01]  /*03e0*/  @!P0 IMAD.IADD R5, R5, 0x1, -R4.reuse ;  /* 0x0000000105058824 */ /* 0x100fe200078e0a04 */
[----:B------:R-:W-:Y:S01]  /*03f0*/  ISETP.NE.AND P0, PT, RZ, UR4, PT ;  /* 0x00000004ff007c0c */ /* 0x000fe2000bf05270 */
[----:B--2---:R-:W-:Y:S01]  /*0400*/  IMAD.MOV.U32 R6, RZ, RZ, RZ ;  /* 0x000000ffff067224 */ /* 0x004fe200078e00ff */
[----:B------:R-:W-:Y:S01]  /*0410*/  SGXT.U32 R12, R12, 0x5 ;  /* 0x000000050c0c781a */ /* 0x000fe20000000000 */
[----:B------:R-:W-:Y:S01]  /*0420*/  @!P1 IMAD.MOV R5, RZ, RZ, -R5 ;  /* 0x000000ffff059224 */ /* 0x000fe200078e0a05 */
[----:B------:R-:W-:Y:S01]  /*0430*/  ULOP3.LUT UR4, UR7, UR4, URZ, 0x3c, !UPT ;  /* 0x0000000407047292 */ /* 0x000fe2000f8e3c3f */
[----:B------:R-:W-:Y:S02]  /*0440*/  @!P3 IMAD.IADD R11, R11, 0x1, -R4 ;  /* 0x000000010b0bb824 */ /* 0x000fe400078e0a04 */
[----:B------:R-:W-:Y:S01]  /*0450*/  @!P3 VIADD R9, R9, 0x1 ;  /* 0x000000010909b836 */ /* 0x000fe20000000000 */
[----:B------:R-:W-:Y:S02]  /*0460*/  SEL R5, R10, R5, !P0 ;  /* 0x000000050a057207 */ /* 0x000fe40004000000 */
[----:B------:R-:W-:-:S02]  /*0470*/  ISETP.GE.U32.AND P2, PT, R11, R4, PT ;  /* 0x000000040b00720c */ /* 0x000fc40003f46070 */
[----:B------:R-:W-:Y:S01]  /*0480*/  ISETP.LE.AND P1, PT, RZ, UR4, PT ;  /* 0x00000004ff007c0c */ /* 0x000fe2000bf23270 */
[----:B------:R-:W-:Y:S01]  /*0490*/  VIADD R3, R5, UR5 ;  /* 0x0000000505037c36 */ /* 0x000fe20008000000 */
[----:B------:R-:W-:Y:S01]  /*04a0*/  UMOV UR4, 0x400 ;  /* 0x0000040000047882 */ /* 0x000fe20000000000 */
[----:B-----5:R-:W-:Y:S01]  /*04b0*/  IMAD.MOV R5, RZ, RZ, -R7 ;  /* 0x000000ffff057224 */ /* 0x020fe200078e0a07 */
[----:B----4-:R-:W-:Y:S01]  /*04c0*/  UPRMT UR22, UR22, 0x654, UR4 ;  /* 0x0000065416167896 */ /* 0x010fe20008000004 */
[----:B------:R-:W-:Y:S02]  /*04d0*/  IMAD.SHL.U32 R3, R3, 0x40, RZ ;  /* 0x0000004003037824 */ /* 0x000fe400078e00ff */
[----:B------:R-:W-:-:S03]  /*04e0*/  IMAD R5, R5, R8, RZ ;  /* 0x0000000805057224 */ /* 0x000fc600078e02ff */
[----:B------:R-:W-:Y:S01]  /*04f0*/  LOP3.LUT R2, R3, R12, RZ, 0xfc, !PT ;  /* 0x0000000c03027212 */ /* 0x000fe200078efcff */
[----:B------:R-:W-:Y:S01]  /*0500*/  IMAD.HI.U32 R6, R7, R5, R6 ;  /* 0x0000000507067227 */ /* 0x000fe200078e0006 */
[----:B------:R-:W-:Y:S02]  /*0510*/  LOP3.LUT R3, R3, 0x20, R12, 0xfe, !PT ;  /* 0x0000002003037812 */ /* 0x000fe400078efe0c */
[----:B------:R-:W-:Y:S01]  /*0520*/  IABS R15, R2 ;  /* 0x00000002000f7213 */ /* 0x000fe20000000000 */
[----:B------:R-:W-:Y:S01]  /*0530*/  @P2 VIADD R9, R9, 0x1 ;  /* 0x0000000109092836 */ /* 0x000fe20000000000 */
[----:B------:R-:W-:Y:S01]  /*0540*/  IABS R17, R3 ;  /* 0x0000000300117213 */ /* 0x000fe20000000000 */
[----:B------:R-:W-:Y:S01]  /*0550*/  IMAD.SHL.U32 R5, R0, 0x8, RZ ;  /* 0x0000000800057824 */ /* 0x000fe200078e00ff */
[----:B------:R-:W-:Y:S01]  /*0560*/  LOP3.LUT R7, R12, 0x20, RZ, 0xfc, !PT ;  /* 0x000000200c077812 */ /* 0x000fe200078efcff */
[----:B------:R-:W-:-:S04]  /*0570*/  IMAD.HI.U32 R4, R6, R15, RZ ;  /* 0x0000000f06047227 */ /* 0x000fc800078e00ff */
[----:B------:R-:W-:-:S04]  /*0580*/  IMAD.HI.U32 R6, R6, R17, RZ ;  /* 0x0000001106067227 */ /* 0x000fc800078e00ff */
[----:B------:R-:W-:Y:S02]  /*0590*/  IMAD.MOV R4, RZ, RZ, -R4 ;  /* 0x000000ffff047224 */ /* 0x000fe400078e0a04 */
[----:B------:R-:W-:Y:S02]  /*05a0*/  IMAD.MOV R6, RZ, RZ, -R6 ;  /* 0x000000ffff067224 */ /* 0x000fe400078e0a06 */
[C---:B------:R-:W-:Y:S02]  /*05b0*/  IMAD R15, R8.reuse, R4, R15 ;  /* 0x00000004080f7224 */ /* 0x040fe400078e020f */
[C---:B------:R-:W-:Y:S02]  /*05c0*/  IMAD R17, R8.reuse, R6, R17 ;  /* 0x0000000608117224 */ /* 0x040fe400078e0211 */
[----:B------:R-:W-:Y:S01]  /*05d0*/  @!P1 IMAD.MOV R9, RZ, RZ, -R9 ;  /* 0x000000ffff099224 */ /* 0x000fe200078e0a09 */
[C---:B------:R-:W-:Y:S02]  /*05e0*/  ISETP.GT.U32.AND P2, PT, R8.reuse, R15, PT ;  /* 0x0000000f0800720c */ /* 0x040fe40003f44070 */
[----:B------:R-:W-:-:S02]  /*05f0*/  ISETP.GT.U32.AND P3, PT, R8, R17, PT ;  /* 0x000000110800720c */ /* 0x000fc40003f64070 */
[----:B------:R-:W-:Y:S02]  /*0600*/  SEL R4, R10, R9, !P0 ;  /* 0x000000090a047207 */ /* 0x000fe40004000000 */
[----:B------:R-:W-:Y:S01]  /*0610*/  LOP3.LUT R9, R5, 0x38, R0, 0x48, !PT ;  /* 0x0000003805097812 */ /* 0x000fe200078e4800 */
[----:B------:R-:W2:Y:S01]  /*0620*/  LDC.64 R10, c[0x0][0x220] ;  /* 0x00008800ff0a7b82 */ /* 0x000ea20000000a00 */
[----:B------:R-:W-:Y:S01]  /*0630*/  ISETP.GE.AND P1, PT, R2, RZ, PT ;  /* 0x000000ff0200720c */ /* 0x000fe20003f26270 */
[----:B------:R-:W-:Y:S02]  /*0640*/  IMAD.SHL.U32 R4, R4, 0x40, RZ ;  /* 0x0000004004047824 */ /* 0x000fe400078e00ff */
[--C-:B------:R-:W-:Y:S02]  /*0650*/  IMAD R6, R12, 0x40, R9.reuse ;  /* 0x000000400c067824 */ /* 0x100fe400078e0209 */
[--C-:B------:R-:W-:Y:S01]  /*0660*/  @!P2 IMAD.IADD R15, R15, 0x1, -R8.reuse ;  /* 0x000000010f0fa824 */ /* 0x100fe200078e0a08 */
[----:B------:R-:W-:Y:S01]  /*0670*/  LOP3.LUT R18, R4, R12, RZ, 0xfc, !PT ;  /* 0x0000000c04127212 */ /* 0x000fe200078efcff */
[----:B------:R-:W-:Y:S01]  /*0680*/  @!P3 IMAD.IADD R17, R17, 0x1, -R8 ;  /* 0x000000011111b824 */ /* 0x000fe200078e0a08 */
[----:B------:R-:W-:Y:S01]  /*0690*/  LOP3.LUT R20, R4, 0x20, R12, 0xfe, !PT ;  /* 0x0000002004147812 */ /* 0x000fe200078efe0c */
[----:B------:R-:W-:Y:S01]  /*06a0*/  IMAD R7, R7, 0x40, R9 ;  /* 0x0000004007077824 */ /* 0x000fe200078e0209 */
[C---:B------:R-:W-:Y:S01]  /*06b0*/  ISETP.GT.U32.AND P0, PT, R8.reuse, R15, PT ;  /* 0x0000000f0800720c */ /* 0x040fe20003f04070 */
[----:B------:R-:W3:Y:S01]  /*06c0*/  LDC.64 R12, c[0x0][0x218] ;  /* 0x00008600ff0c7b82 */ /* 0x000ee20000000a00 */
[----:B------:R-:W-:Y:S01]  /*06d0*/  ISETP.GT.U32.AND P2, PT, R8, R17, PT ;  /* 0x000000110800720c */ /* 0x000fe20003f44070 */
[----:B------:R-:W-:Y:S01]  /*06e0*/  IMAD.HI R9, R18, 0x2aaaaaab, RZ ;  /* 0x2aaaaaab12097827 */ /* 0x000fe200078e02ff */
[----:B------:R-:W-:-:S02]  /*06f0*/  ISETP.GE.AND P3, PT, R3, RZ, PT ;  /* 0x000000ff0300720c */ /* 0x000fc40003f66270 */
[----:B------:R-:W-:Y:S01]  /*0700*/  LEA R31, R6, UR22, 0x1 ;  /* 0x00000016061f7c11 */ /* 0x000fe2000f8e08ff */
[----:B------:R-:W-:Y:S01]  /*0710*/  IMAD.HI R16, R20, 0x2aaaaaab, RZ ;  /* 0x2aaaaaab14107827 */ /* 0x000fe200078e02ff */
[----:B------:R-:W-:-:S04]  /*0720*/  SHF.R.U32.HI R14, RZ, 0x1f, R9 ;  /* 0x0000001fff0e7819 */ /* 0x000fc80000011609 */
[----:B------:R-:W-:Y:S01]  /*0730*/  SHF.R.U32.HI R19, RZ, 0x1f, R16 ;  /* 0x0000001fff137819 */ /* 0x000fe20000011610 */
[--C-:B------:R-:W-:Y:S01]  /*0740*/  @!P0 IMAD.IADD R15, R15, 0x1, -R8.reuse ;  /* 0x000000010f0f8824 */ /* 0x100fe200078e0a08 */
[----:B------:R-:W-:Y:S01]  /*0750*/  LEA.HI R9, R9, R14, RZ, 0x17 ;  /* 0x0000000e09097211 */ /* 0x000fe200078fb8ff */
[----:B------:R-:W-:Y:S01]  /*0760*/  @!P2 IMAD.IADD R17, R17, 0x1, -R8 ;  /* 0x000000011111a824 */ /* 0x000fe200078e0a08 */
[----:B------:R-:W-:Y:S01]  /*0770*/  LEA.HI R19, R16, R19, RZ, 0x17 ;  /* 0x0000001310137211 */ /* 0x000fe200078fb8ff */
[----:B------:R-:W-:Y:S01]  /*0780*/  @!P1 IMAD.MOV R15, RZ, RZ, -R15 ;  /* 0x000000ffff0f9224 */ /* 0x000fe200078e0a0f */
[----:B------:R-:W-:Y:S01]  /*0790*/  ISETP.NE.AND P0, PT, RZ, UR28, PT ;  /* 0x0000001cff007c0c */ /* 0x000fe2000bf05270 */
[----:B------:R-:W-:Y:S01]  /*07a0*/  @!P3 IMAD.MOV R17, RZ, RZ, -R17 ;  /* 0x000000ffff11b224 */ /* 0x000fe200078e0a11 */
[----:B------:R-:W-:Y:S01]  /*07b0*/  LOP3.LUT R14, RZ, UR28, RZ, 0x33, !PT ;  /* 0x0000001cff0e7c12 */ /* 0x000fe2000f8e33ff */
[----:B------:R-:W-:Y:S01]  /*07c0*/  IMAD R19, R19, -0xc00, R20 ;  /* 0xfffff40013137824 */ /* 0x000fe200078e0214 */
[----:B------:R-:W-:Y:S01]  /*07d0*/  LOP3.LUT R8, R5, 0x38, RZ, 0xc0, !PT ;  /* 0x0000003805087812 */ /* 0x000fe200078ec0ff */
[----:B------:R-:W-:Y:S01]  /*07e0*/  IMAD R9, R9, -0xc00, R18 ;  /* 0xfffff40009097824 */ /* 0x000fe200078e0212 */
[----:B------:R-:W-:-:S02]  /*07f0*/  SEL R21, R14, R15, !P0 ;  /* 0x0000000f0e157207 */ /* 0x000fc40004000000 */
[----:B------:R-:W-:Y:S01]  /*0800*/  SEL R17, R14, R17, !P0 ;  /* 0x000000110e117207 */ /* 0x000fe20004000000 */
[--C-:B------:R-:W-:Y:S02]  /*0810*/  IMAD R19, R19, 0xc00, R8.reuse ;  /* 0x00000c0013137824 */ /* 0x100fe400078e0208 */
[--C-:B------:R-:W-:Y:S02]  /*0820*/  IMAD R21, R21, 0xc00, R8.reuse ;  /* 0x00000c0015157824 */ /* 0x100fe400078e0208 */
[--C-:B------:R-:W-:Y:S02]  /*0830*/  IMAD R17, R17, 0xc00, R8.reuse ;  /* 0x00000c0011117824 */ /* 0x100fe400078e0208 */
[----:B------:R-:W-:Y:S02]  /*0840*/  IMAD R9, R9, 0xc00, R8 ;  /* 0x00000c0009097824 */ /* 0x000fe400078e0208 */
[----:B---3--:R-:W-:-:S04]  /*0850*/  IMAD.WIDE R20, R21, 0x2, R12 ;  /* 0x0000000215147825 */ /* 0x008fc800078e020c */
[----:B--2---:R-:W-:Y:S01]  /*0860*/  IMAD.WIDE R32, R19, 0x2, R10 ;  /* 0x0000000213207825 */ /* 0x004fe200078e020a */
[----:B------:R-:W-:Y:S01]  /*0870*/  LEA R19, R7, UR22, 0x1 ;  /* 0x0000001607137c11 */ /* 0x000fe2000f8e08ff */
[----:B------:R-:W-:Y:S01]  /*0880*/  @!PT LDS RZ, [RZ] ;  /* 0x00000000fffff984 */ /* 0x000fe20000000800 */
[----:B------:R-:W-:Y:S01]  /*0890*/  @!PT LDS RZ, [RZ] ;  /* 0x00000000fffff984 */ /* 0x000fe20000000800 */
[----:B------:R-:W-:Y:S01]  /*08a0*/  @!PT LDS RZ, [RZ] ;  /* 0x00000000fffff984 */ /* 0x000fe20000000800 */
[----:B------:R-:W-:Y:S02]  /*08b0*/  LDGSTS.E.BYPASS.128 [R31], desc[UR26][R20.64] ;  /* 0x00000000141f7fae */ /* 0x000fe4000b901c5a */
[----:B------:R-:W-:-:S04]  /*08c0*/  IMAD.WIDE R22, R17, 0x2, R12 ;  /* 0x0000000211167825 */ /* 0x000fc800078e020c */
[----:B------:R-:W-:Y:S01]  /*08d0*/  IMAD.WIDE R16, R9, 0x2, R10 ;  /* 0x0000000209107825 */ /* 0x000fe200078e020a */
[----:B------:R-:W-:Y:S01]  /*08e0*/  LDGSTS.E.BYPASS.128 [R19], desc[UR26][R22.64] ;  /* 0x0000000016137fae */ /* 0x000fe2000b901c5a */
[----:B------:R-:W-:Y:S02]  /*08f0*/  IADD3 R14, P0, R22, 0x100, RZ ;  /* 0x00000100160e7810 */ /* 0x000fe40007f1e0ff */
[----:B------:R-:W-:Y:S01]  /*0900*/  IADD3 R10, P1, R20, 0x100, RZ ;  /* 0x00000100140a7810 */ /* 0x000fe20007f3e0ff */
[----:B------:R-:W0:Y:S02]  /*0910*/  LDGDEPBAR ;  /* 0x00000000000079af */ /* 0x000e240000000000 */
[----:B------:R-:W-:Y:S01]  /*0920*/  IMAD.X R15, RZ, RZ, R23, P0 ;  /* 0x000000ffff0f7224 */ /* 0x000fe200000e0617 */
[----:B------:R-:W-:Y:S01]  /*0930*/  IADD3 R44, P0, R32, 0x100, RZ ;  /* 0x00000100202c7810 */ /* 0x000fe20007f1e0ff */
[----:B------:R-:W-:Y:S01]  /*0940*/  LDGSTS.E.BYPASS.128 [R31+0x6000], desc[UR26][R16.64] ;  /* 0x06000000101f7fae */ /* 0x000fe2000b901c5a */
[----:B------:R-:W-:Y:S01]  /*0950*/  IMAD.X R11, RZ, RZ, R21, P1 ;  /* 0x000000ffff0b7224 */ /* 0x000fe200008e0615 */
[----:B------:R-:W-:-:S02]  /*0960*/  IADD3 R13, P1, R16, 0x100, RZ ;  /* 0x00000100100d7810 */ /* 0x000fc40007f3e0ff */
[----:B------:R-:W-:Y:S01]  /*0970*/  LDGSTS.E.BYPASS.128 [R19+0x6000], desc[UR26][R32.64] ;  /* 0x0600000020137fae */ /* 0x000fe2000b901c5a */
[----:B------:R-:W-:Y:S02]  /*0980*/  IMAD.X R9, RZ, RZ, R33, P0 ;  /* 0x000000ffff097224 */ /* 0x000fe400000e0621 */
[----:B------:R-:W-:Y:S01]  /*0990*/  IMAD.X R18, RZ, RZ, R17, P1 ;  /* 0x000000ffff127224 */ /* 0x000fe200008e0611 */
[----:B------:R-:W0:Y:S01]  /*09a0*/  LDGDEPBAR ;  /* 0x00000000000079af */ /* 0x000e220000000000 */
[----:B------:R-:W-:Y:S06]  /*09b0*/  BAR.SYNC.DEFER_BLOCKING 0x0 ;  /* 0x0000000000007b1d */ /* 0x000fec0000010000 */
[----:B------:R-:W-:Y:S01]  /*09c0*/  @!PT LDS RZ, [RZ] ;  /* 0x00000000fffff984 */ /* 0x000fe20000000800 */
[----:B------:R-:W-:Y:S01]  /*09d0*/  @!PT LDS RZ, [RZ] ;  /* 0x00000000fffff984 */ /* 0x000fe20000000800 */
[----:B------:R-:W-:Y:S01]  /*09e0*/  @!PT LDS RZ, [RZ] ;  /* 0x00000000fffff984 */ /* 0x000fe20000000800 */
[----:B------:R2:W-:Y:S04]  /*09f0*/  LDGSTS.E.BYPASS.128 [R31+0x2000], desc[UR26][R20.64+0x80] ;  /* 0x02000080141f7fae */ /* 0x0005e8000b901c5a */
[----:B------:R-:W-:Y:S04]  /*0a00*/  LDGSTS.E.BYPASS.128 [R19+0x2000], desc[UR26][R22.64+0x80] ;  /* 0x0200008016137fae */ /* 0x000fe8000b901c5a */
[----:B------:R-:W0:Y:S04]  /*0a10*/  LDGDEPBAR ;  /* 0x00000000000079af */ /* 0x000e280000000000 */
[----:B------:R3:W-:Y:S01]  /*0a20*/  LDGSTS.E.BYPASS.128 [R31+0x8000], desc[UR26][R16.64+0x80] ;  /* 0x08000080101f7fae */ /* 0x0007e2000b901c5a */
[----:B--2---:R-:W-:-:S03]  /*0a30*/  SHF.R.U32.HI R20, RZ, 0x5, R0 ;  /* 0x00000005ff147819 */ /* 0x004fc60000011600 */
[----:B------:R2:W-:Y:S01]  /*0a40*/  LDGSTS.E.BYPASS.128 [R19+0x8000], desc[UR26][R32.64+0x80] ;  /* 0x0800008020137fae */ /* 0x0005e2000b901c5a */
[----:B------:R-:W-:-:S03]  /*0a50*/  LOP3.LUT R21, R20, 0x7fffffc, RZ, 0xc0, !PT ;  /* 0x07fffffc14157812 */ /* 0x000fc600078ec0ff */
[----:B------:R-:W0:Y:S01]  /*0a60*/  LDGDEPBAR ;  /* 0x00000000000079af */ /* 0x000e220000000000 */
[----:B---3--:R-:W-:Y:S01]  /*0a70*/  CS2R R30, SRZ ;  /* 0x00000000001e7805 */ /* 0x008fe2000001ff00 */
[----:B--2---:R-:W-:Y:S01]  /*0a80*/  IMAD.SHL.U32 R19, R0, 0x2, RZ ;  /* 0x0000000200137824 */ /* 0x004fe200078e00ff */
[----:B------:R-:W-:-:S04]  /*0a90*/  CS2R R32, SRZ ;  /* 0x0000000000207805 */ /* 0x000fc8000001ff00 */
[----:B------:R-:W-:-:S04]  /*0aa0*/  LOP3.LUT R12, R19, 0x100, RZ, 0xc0, !PT ;  /* 0x00000100130c7812 */ /* 0x000fc800078ec0ff */
[C---:B------:R-:W-:Y:S02]  /*0ab0*/  LOP3.LUT R22, R12.reuse, 0x2000000, RZ, 0xfc, !PT ;  /* 0x020000000c167812 */ /* 0x040fe400078efcff */
[C---:B------:R-:W-:Y:S02]  /*0ac0*/  LOP3.LUT R40, R12.reuse, 0x2000002, RZ, 0xfc, !PT ;  /* 0x020000020c287812 */ /* 0x040fe400078efcff */
[C---:B------:R-:W-:Y:S02]  /*0ad0*/  LOP3.LUT R42, R12.reuse, 0x2000004, RZ, 0xfc, !PT ;  /* 0x020000040c2a7812 */ /* 0x040fe400078efcff */
[----:B------:R-:W-:-:S07]  /*0ae0*/  LOP3.LUT R12, R12, 0x2000006, RZ, 0xfc, !PT ;  /* 0x020000060c0c7812 */ /* 0x000fce00078efcff */
.L_x_0:
[----:B------:R-:W-:Y:S01]  /*0af0*/  UIADD3 UR24, UR24, 0x1, URZ ;  /* 0x0000000118187890 */ /* 0x000fe2000fffe03f */
[----:B--2---:R-:W-:Y:S01]  /*0b00*/  IMAD.MOV.U32 R16, RZ, RZ, R22 ;  /* 0x000000ffff107224 */ /* 0x004fe200078e0016 */
[----:B------:R-:W-:Y:S01]  /*0b10*/  UMOV UR5, URZ ;  /* 0x0000003f00057c82 */ /* 0x000fe20008000000 */
[----:B------:R-:W-:Y:S01]  /*0b20*/  IMAD.MOV.U32 R23, RZ, RZ, 0x40000040 ;  /* 0x40000040ff177424 */ /* 0x000fe200078e00ff */
[----:B------:R-:W-:Y:S01]  /*0b30*/  UISETP.GE.AND UP0, UPT, UR24, 0x3, UPT ;  /* 0x000000031800788c */ /* 0x000fe2000bf06270 */
[----:B------:R-:W-:Y:S01]  /*0b40*/  IMAD.MOV.U32 R41, RZ, RZ, 0x40000040 ;  /* 0x40000040ff297424 */ /* 0x000fe200078e00ff */
[----:B------:R-:W-:-:S04]  /*0b50*/  DEPBAR.LE SB0, 0x2 ;  /* 0x000080800000791a */ /* 0x000fc80000000000 */
[----:B------:R-:W-:Y:S01]  /*0b60*/  USEL UR24, UR24, URZ, !UP0 ;  /* 0x0000003f18187287 */ /* 0x000fe2000c000000 */
[----:B------:R-:W-:Y:S01]  /*0b70*/  IMAD.MOV.U32 R43, RZ, RZ, 0x40000040 ;  /* 0x40000040ff2b7424 */ /* 0x000fe200078e00ff */
[----:B------:R-:W-:Y:S01]  /*0b80*/  BAR.SYNC.DEFER_BLOCKING 0x0 ;  /* 0x0000000000007b1d */ /* 0x000fe20000010000 */
[----:B------:R-:W-:Y:S02]  /*0b90*/  UIADD3 UR25, UR25, 0x40, URZ ;  /* 0x0000004019197890 */ /* 0x000fe4000fffe03f */
[----:B------:R-:W-:Y:S02]  /*0ba0*/  ULEA UR6, UR24, UR22, 0xd ;  /* 0x0000001618067291 */ /* 0x000fe4000f8e683f */
[----:B------:R-:W-:Y:S02]  /*0bb0*/  UIADD3 UR23, UR23, 0x1, URZ ;  /* 0x0000000117177890 */ /* 0x000fe4000fffe03f */
[----:B------:R-:W-:Y:S02]  /*0bc0*/  UIADD3 UR4, UR6, 0x6000, URZ ;  /* 0x0000600006047890 */ /* 0x000fe4000fffe03f */
[----:B------:R-:W-:-:S02]  /*0bd0*/  USHF.R.U32.HI UR6, URZ, 0x4, UR6 ;  /* 0x000000043f067899 */ /* 0x000fc40008011606 */
[----:B------:R-:W-:Y:S02]  /*0be0*/  USHF.R.U32.HI UR4, URZ, 0x4, UR4 ;  /* 0x000000043f047899 */ /* 0x000fe40008011604 */
[----:B------:R-:W-:Y:S02]  /*0bf0*/  ULOP3.LUT UR6, UR6, 0x3fff, URZ, 0xc0, !UPT ;  /* 0x00003fff06067892 */ /* 0x000fe4000f8ec03f */
[----:B------:R-:W-:Y:S01]  /*0c00*/  ULOP3.LUT UR4, UR4, 0x3fff, URZ, 0xc0, !UPT ;  /* 0x00003fff04047892 */ /* 0x000fe2000f8ec03f */
[----:B------:R-:W-:Y:S01]  /*0c10*/  UMOV UR12, 0x2000002 ;  /* 0x02000002000c7882 */ /* 0x000fe20000000000 */
[----:B------:R-:W-:Y:S01]  /*0c20*/  UMOV UR13, 0x40000040 ;  /* 0x40000040000d7882 */ /* 0x000fe20000000000 */
[----:B------:R-:W-:Y:S01]  /*0c30*/  UMOV UR8, 0x2000004 ;  /* 0x0200000400087882 */ /* 0x000fe20000000000 */
[----:B------:R-:W-:Y:S01]  /*0c40*/  UMOV UR9, 0x40000040 ;  /* 0x4000004000097882 */ /* 0x000fe20000000000 */
[----:B------:R-:W-:Y:S02]  /*0c50*/  UISETP.GE.AND UP1, UPT, UR23, 0x3, UPT ;  /* 0x000000031700788c */ /* 0x000fe4000bf26270 */
[----:B------:R-:W-:Y:S01]  /*0c60*/  UMOV UR7, UR4 ;  /* 0x0000000400077c82 */ /* 0x000fe20008000000 */
[----:B------:R-:W-:Y:S01]  /*0c70*/  WARPGROUP.ARRIVE ;  /* 0x00000000000079c5 */ /* 0x000fe20000000000 */
[----:B------:R-:W-:Y:S01]  /*0c80*/  IADD3 R16, P0, R16, UR7, RZ ;  /* 0x0000000710107c10 */ /* 0x000fe2000ff1e0ff */
[----:B------:R-:W-:Y:S01]  /*0c90*/  UMOV UR7, UR5 ;  /* 0x0000000500077c82 */ /* 0x000fe20008000000 */
[----:B------:R-:W-:-:S02]  /*0ca0*/  USEL UR23, UR23, URZ, !UP1 ;  /* 0x0000003f17177287 */ /* 0x000fc4000c800000 */
[----:B------:R-:W-:Y:S01]  /*0cb0*/  R2UR UR18, R16 ;  /* 0x00000000101272ca */ /* 0x000fe200000e0000 */
[----:B------:R-:W-:Y:S01]  /*0cc0*/  IMAD.MOV.U32 R16, RZ, RZ, R40 ;  /* 0x000000ffff107224 */ /* 0x000fe200078e0028 */
[----:B------:R-:W-:Y:S01]  /*0cd0*/  IADD3.X R17, R23, UR7, RZ, P0, !PT ;  /* 0x0000000717117c10 */ /* 0x000fe200087fe4ff */
[----:B------:R-:W-:-:S03]  /*0ce0*/  UMOV UR7, UR4 ;  /* 0x0000000400077c82 */ /* 0x000fc60008000000 */
[----:B------:R-:W-:Y:S01]  /*0cf0*/  IADD3 R16, P0, R16, UR7, RZ ;  /* 0x0000000710107c10 */ /* 0x000fe2000ff1e0ff */
[----:B------:R-:W-:Y:S01]  /*0d00*/  UMOV UR7, UR5 ;  /* 0x0000000500077c82 */ /* 0x000fe20008000000 */
[----:B------:R-:W-:Y:S02]  /*0d10*/  R2UR UR19, R17 ;  /* 0x00000000111372ca */ /* 0x000fe400000e0000 */
        /* <DEDUP_REMOVED lines=9> */
[----:B------:R-:W-:-:S03]  /*0db0*/  IADD3.X R17, R43, UR7, RZ, P0, !PT ;  /* 0x000000072b117c10 */ /* 0x000fc600087fe4ff */
[----:B------:R-:W-:Y:S01]  /*0dc0*/  IMAD.MOV.U32 R23, RZ, RZ, R16 ;  /* 0x000000ffff177224 */ /* 0x000fe200078e0010 */
[----:B------:R-:W-:Y:S01]  /*0dd0*/  R2UR UR11, R17 ;  /* 0x00000000110b72ca */ /* 0x000fe200000e0000 */
[----:B------:R-:W2:Y:S01]  /*0de0*/  SHFL.IDX PT, R16, R21, RZ, 0x1f ;  /* 0x00001fff15107589 */ /* 0x000ea200000e0000 */
[----:B------:R-:W-:Y:S01]  /*0df0*/  IMAD.MOV.U32 R17, RZ, RZ, 0x40000040 ;  /* 0x40000040ff117424 */ /* 0x000fe200078e00ff */
[----:B--2---:R-:W-:-:S13]  /*0e00*/  R2UR UR7, R16 ;  /* 0x00000000100772ca */ /* 0x004fda00000e0000 */
[----:B------:R-:W-:-:S04]  /*0e10*/  USHF.L.U32 UR7, UR7, 0x7, URZ ;  /* 0x0000000707077899 */ /* 0x000fc8000800063f */
[----:B------:R-:W-:-:S04]  /*0e20*/  ULOP3.LUT UR7, UR7, 0x180, URZ, 0xc0, !UPT ;  /* 0x0000018007077892 */ /* 0x000fc8000f8ec03f */
[----:B------:R-:W-:-:S03]  /*0e30*/  UIADD3 UR20, UP0, UR7, UR6, URZ ;  /* 0x0000000607147290 */ /* 0x000fc6000ff1e03f */
[----:B------:R-:W-:Y:S01]  /*0e40*/  UMOV UR6, UR4 ;  /* 0x0000000400067c82 */ /* 0x000fe20008000000 */
[----:B------:R-:W-:Y:S01]  /*0e50*/  UIADD3.X UR21, URZ, URZ, URZ, UP0, !UPT ;  /* 0x0000003f3f157290 */ /* 0x000fe200087fe43f */
[----:B------:R-:W-:Y:S01]  /*0e60*/  IADD3 R16, P0, R23, UR6, RZ ;  /* 0x0000000617107c10 */ /* 0x000fe2000ff1e0ff */
[----:B------:R-:W-:Y:S02]  /*0e70*/  ULOP3.LUT UR16, UR20, 0x2000000, URZ, 0xfc, !UPT ;  /* 0x0200000014107892 */ /* 0x000fe4000f8efc3f */
[----:B------:R-:W-:Y:S01]  /*0e80*/  ULOP3.LUT UR17, UR21, 0x40000040, URZ, 0xfc, !UPT ;  /* 0x4000004015117892 */ /* 0x000fe2000f8efc3f */
[----:B------:R-:W-:Y:S01]  /*0e90*/  IADD3.X R17, R17, UR5, RZ, P0, !PT ;  /* 0x0000000511117c10 */ /* 0x000fe200087fe4ff */
[----:B------:R-:W-:Y:S01]  /*0ea0*/  UIADD3.64 UR12, UR20, UR12, URZ ;  /* 0x0000000c140c7297 */ /* 0x000fe2000fffe03f */
[----:B------:R-:W-:Y:S01]  /*0eb0*/  R2UR UR6, R16 ;  /* 0x00000000100672ca */ /* 0x000fe200000e0000 */
[----:B------:R-:W-:Y:S01]  /*0ec0*/  UIADD3.64 UR8, UR20, UR8, URZ ;  /* 0x0000000814087297 */ /* 0x000fe2000fffe03f */
[----:B------:R-:W-:Y:S01]  /*0ed0*/  R2UR UR7, R17 ;  /* 0x00000000110772ca */ /* 0x000fe200000e0000 */
[----:B------:R-:W-:Y:S01]  /*0ee0*/  UMOV UR4, 0x2000006 ;  /* 0x0200000600047882 */ /* 0x000fe20000000000 */
[----:B------:R-:W-:Y:S01]  /*0ef0*/  UMOV UR5, 0x40000040 ;  /* 0x4000004000057882 */ /* 0x000fe20000000000 */
[----:B------:R-:W-:Y:S01]  /*0f00*/  UISETP.GE.U32.AND UP0, UPT, UR25, 0xb80, UPT ;  /* 0x00000b801900788c */ /* 0x000fe2000bf06070 */
[----:B------:R-:W-:Y:S01]  /*0f10*/  HGMMA.64x32x16.F32.BF16 R24, gdesc[UR16], R24 ;  /* 0x00600000101879f0 */ /* 0x000fe20008701818 */
[----:B------:R-:W-:Y:S01]  /*0f20*/  UIADD3.64 UR4, UR20, UR4, URZ ;  /* 0x0000000414047297 */ /* 0x000fe2000fffe03f */
[----:B------:R-:W-:Y:S01]  /*0f30*/  IMAD.MOV.U32 R16, RZ, RZ, R13 ;  /* 0x000000ffff107224 */ /* 0x000fe200078e000d */
[----:B------:R-:W-:Y:S01]  /*0f40*/  IADD3 R13, P1, R13, 0x80, RZ ;  /* 0x000000800d0d7810 */ /* 0x000fe20007f3e0ff */
[----:B------:R-:W-:Y:S01]  /*0f50*/  IMAD.MOV.U32 R17, RZ, RZ, R18 ;  /* 0x000000ffff117224 */ /* 0x000fe200078e0012 */
[----:B------:R-:W-:Y:S01]  /*0f60*/  PLOP3.LUT P0, PT, PT, PT, UP0, 0x80, 0x0 ;  /* 0x000000000000781c */ /* 0x000fe20003f0f008 */
[----:B------:R-:W-:-:S02]  /*0f70*/  UISETP.GE.U32.AND UP0, UPT, UR25, 0xbc0, UPT ;  /* 0x00000bc01900788c */ /* 0x000fc4000bf06070 */
[----:B------:R-:W-:-:S04]  /*0f80*/  IMAD.X R18, RZ, RZ, R18, P1 ;  /* 0x000000ffff127224 */ /* 0x000fc800008e0612 */
[----:B------:R-:W-:Y:S01]  /*0f90*/  PLOP3.LUT P4, PT, PT, PT, UP0, 0x80, 0x0 ;  /* 0x000000000000781c */ /* 0x000fe20003f8f008 */
[----:B------:R-:W-:Y:S04]  /*0fa0*/  HGMMA.64x32x16.F32.BF16 R24, gdesc[UR12], R24 ;  /* 0x006000000c1879f0 */ /* 0x000fe80008701818 */
[----:B------:R-:W-:Y:S04]  /*0fb0*/  HGMMA.64x32x16.F32.BF16 R24, gdesc[UR8], R24 ;  /* 0x00600000081879f0 */ /* 0x000fe80008701818 */
[----:B------:R-:W-:Y:S01]  /*0fc0*/  HGMMA.64x32x16.F32.BF16 R24, gdesc[UR4], R24, gsb0 ;  /* 0x00600000041879f0 */ /* 0x000fe20008001818 */
[----:B------:R-:W-:-:S06]  /*0fd0*/  ULEA UR4, UR23, UR22, 0xd ;  /* 0x0000001617047291 */ /* 0x000fcc000f8e683f */
[----:B------:R-:W-:Y:S02]  /*0fe0*/  LEA R41, R6, UR4, 0x1 ;  /* 0x0000000406297c11 */ /* 0x000fe4000f8e08ff */
[----:B------:R-:W-:Y:S01]  /*0ff0*/  LEA R23, R7, UR4, 0x1 ;  /* 0x0000000407177c11 */ /* 0x000fe2000f8e08ff */
[----:B------:R-:W-:Y:S02]  /*1000*/  WARPGROUP.DEPBAR.LE gsb0, 0x1 ;  /* 0x00008000000079c5 */ /* 0x000fe40000010100 */
[----:B------:R-:W-:Y:S06]  /*1010*/  BAR.SYNC.DEFER_BLOCKING 0x0 ;  /* 0x0000000000007b1d */ /* 0x000fec0000010000 */
[----:B------:R-:W-:Y:S01]  /*1020*/  @!PT LDS RZ, [RZ] ;  /* 0x00000000fffff984 */ /* 0x000fe20000000800 */
[----:B------:R-:W-:Y:S01]  /*1030*/  @!PT LDS RZ, [RZ] ;  /* 0x00000000fffff984 */ /* 0x000fe20000000800 */
[----:B------:R-:W-:Y:S01]  /*1040*/  @!PT LDS RZ, [RZ] ;  /* 0x00000000fffff984 */ /* 0x000fe20000000800 */
[----:B------:R2:W-:Y:S04]  /*1050*/  LDGSTS.E.BYPASS.128 [R41], desc[UR26][R10.64], !P0 ;  /* 0x000000000a297fae */ /* 0x0005e8000c101c5a */
[----:B------:R3:W-:Y:S04]  /*1060*/  LDGSTS.E.BYPASS.128 [R23], desc[UR26][R14.64], !P0 ;  /* 0x000000000e177fae */ /* 0x0007e8000c101c5a */
[----:B------:R-:W0:Y:S04]  /*1070*/  LDGDEPBAR ;  /* 0x00000000000079af */ /* 0x000e280000000000 */
[----:B------:R4:W-:Y:S01]  /*1080*/  LDGSTS.E.BYPASS.128 [R41+0x6000], desc[UR26][R16.64], !P0 ;  /* 0x0600000010297fae */ /* 0x0009e2000c101c5a */
[----:B--2---:R-:W-:-:S02]  /*1090*/  IADD3 R10, P3, R10, 0x80, RZ ;  /* 0x000000800a0a7810 */ /* 0x004fc40007f7e0ff */
[----:B---3--:R-:W-:-:S03]  /*10a0*/  IADD3 R14, P2, R14, 0x80, RZ ;  /* 0x000000800e0e7810 */ /* 0x008fc60007f5e0ff */
[----:B------:R-:W-:Y:S02]  /*10b0*/  IMAD.X R11, RZ, RZ, R11, P3 ;  /* 0x000000ffff0b7224 */ /* 0x000fe400018e060b */
[----:B------:R-:W-:Y:S02]  /*10c0*/  IMAD.X R15, RZ, RZ, R15, P2 ;  /* 0x000000ffff0f7224 */ /* 0x000fe400010e060f */
[----:B----4-:R-:W-:Y:S02]  /*10d0*/  IMAD.MOV.U32 R16, RZ, RZ, R44 ;  /* 0x000000ffff107224 */ /* 0x010fe400078e002c */
[----:B------:R-:W-:-:S05]  /*10e0*/  IMAD.MOV.U32 R17, RZ, RZ, R9 ;  /* 0x000000ffff117224 */ /* 0x000fca00078e0009 */
[----:B------:R2:W-:Y:S01]  /*10f0*/  LDGSTS.E.BYPASS.128 [R23+0x6000], desc[UR26][R16.64], !P0 ;  /* 0x0600000010177fae */ /* 0x0005e2000c101c5a */
[----:B------:R-:W-:-:S03]  /*1100*/  IADD3 R44, P0, R44, 0x80, RZ ;  /* 0x000000802c2c7810 */ /* 0x000fc60007f1e0ff */
[----:B------:R-:W0:Y:S02]  /*1110*/  LDGDEPBAR ;  /* 0x00000000000079af */ /* 0x000e240000000000 */
[----:B------:R-:W-:Y:S01]  /*1120*/  IMAD.X R9, RZ, RZ, R9, P0 ;  /* 0x000000ffff097224 */ /* 0x000fe200000e0609 */
[----:B------:R-:W-:Y:S07]  /*1130*/  @!P4 BRA `(.L_x_0) ;  /* 0xfffffff8006cc947 */ /* 0x000fee000383ffff */
[----:B------:R-:W-:Y:S02]  /*1140*/  WARPGROUP.DEPBAR.LE gsb0, 0x0 ;  /* 0x00008000000079c5 */ /* 0x000fe40000010000 */
[----:B------:R-:W-:-:S04]  /*1150*/  DEPBAR.LE SB0, 0x0 ;  /* 0x000080000000791a */ /* 0x000fc80000000000 */
[--C-:B------:R-:W-:Y:S01]  /*1160*/  SHF.R.U32.HI R6, RZ, 0x2, R0.reuse ;  /* 0x00000002ff067819 */ /* 0x100fe20000011600 */
[----:B------:R-:W-:Y:S01]  /*1170*/  IMAD.SHL.U32 R7, R20, 0x10, RZ ;  /* 0x0000001014077824 */ /* 0x000fe200078e00ff */
[----:B------:R-:W-:Y:S02]  /*1180*/  LOP3.LUT R19, R19, 0x6, RZ, 0xc0, !PT ;  /* 0x0000000613137812 */ /* 0x000fe400078ec0ff */
[----:B------:R-:W-:Y:S02]  /*1190*/  SHF.R.U32.HI R10, RZ, 0x2, R0 ;  /* 0x00000002ff0a7819 */ /* 0x000fe40000011600 */
[----:B------:R-:W-:Y:S02]  /*11a0*/  SGXT.U32 R6, R6, 0x3 ;  /* 0x000000030606781a */ /* 0x000fe40000000000 */
[----:B------:R-:W-:Y:S02]  /*11b0*/  LOP3.LUT R19, R19, 0x20, R10, 0xf8, !PT ;  /* 0x0000002013137812 */ /* 0x000fe400078ef80a */
[----:B------:R-:W-:Y:S01]  /*11c0*/  LOP3.LUT R6, R6, 0x30, R7, 0xf8, !PT ;  /* 0x0000003006067812 */ /* 0x000fe200078ef807 */
[----:B------:R-:W3:Y:S01]  /*11d0*/  LDC.64 R10, c[0x0][0x210] ;  /* 0x00008400ff0a7b82 */ /* 0x000ee20000000a00 */
[----:B------:R-:W-:-:S02]  /*11e0*/  LOP3.LUT R9, R4, 0x38, R5, 0xf8, !PT ;  /* 0x0000003804097812 */ /* 0x000fc400078ef805 */
[----:B------:R-:W-:Y:S01]  /*11f0*/  CS2R R4, SRZ ;  /* 0x0000000000047805 */ /* 0x000fe2000001ff00 */
[----:B------:R-:W-:-:S04]  /*1200*/  IMAD R6, R6, 0x48, R19 ;  /* 0x0000004806067824 */ /* 0x000fc800078e0213 */
[----:B------:R-:W-:Y:S01]  /*1210*/  BAR.SYNC.DEFER_BLOCKING 0x0 ;  /* 0x0000000000007b1d */ /* 0x000fe20000010000 */
[C---:B------:R-:W-:Y:S02]  /*1220*/  ISETP.GE.AND P0, PT, R9.reuse, 0xc00, PT ;  /* 0x00000c000900780c */ /* 0x040fe40003f06270 */
[----:B--2---:R-:W-:Y:S02]  /*1230*/  LEA R16, R6, UR22, 0x2 ;  /* 0x0000001606107c11 */ /* 0x004fe4000f8e10ff */
[----:B------:R-:W-:Y:S02]  /*1240*/  CS2R R6, SRZ ;  /* 0x0000000000067805 */ /* 0x000fe4000001ff00 */
[----:B------:R-:W-:Y:S01]  /*1250*/  ISETP.LT.AND P1, PT, R2, UR28, !P0 ;  /* 0x0000001c02007c0c */ /* 0x000fe2000c721270 */
[----:B---3--:R-:W-:Y:S01]  /*1260*/  IMAD.WIDE R10, R9, 0x2, R10 ;  /* 0x00000002090a7825 */ /* 0x008fe200078e020a */
[----:B------:R-:W-:Y:S04]  /*1270*/  STS.64 [R16], R24 ;  /* 0x0000001810007388 */ /* 0x000fe80000000a00 */
[----:B------:R-:W-:Y:S04]  /*1280*/  STS.64 [R16+0x900], R26 ;  /* 0x0009001a10007388 */ /* 0x000fe80000000a00 */
[----:B------:R-:W-:Y:S04]  /*1290*/  STS.64 [R16+0x20], R28 ;  /* 0x0000201c10007388 */ /* 0x000fe80000000a00 */
[----:B------:R-:W-:Y:S04]  /*12a0*/  STS.64 [R16+0x920], R30 ;  /* 0x0009201e10007388 */ /* 0x000fe80000000a00 */
[----:B------:R2:W-:Y:S04]  /*12b0*/  STS.64 [R16+0x40], R32 ;  /* 0x0000402010007388 */ /* 0x0005e80000000a00 */
[----:B------:R-:W-:Y:S04]  /*12c0*/  STS.64 [R16+0x940], R34 ;  /* 0x0009402210007388 */ /* 0x000fe80000000a00 */
[----:B------:R-:W-:Y:S04]  /*12d0*/  STS.64 [R16+0x60], R36 ;  /* 0x0000602410007388 */ /* 0x000fe80000000a00 */
[----:B------:R-:W-:Y:S01]  /*12e0*/  STS.64 [R16+0x960], R38 ;  /* 0x0009602610007388 */ /* 0x000fe20000000a00 */
[----:B------:R-:W-:Y:S01]  /*12f0*/  BAR.SYNC.DEFER_BLOCKING 0x0 ;  /* 0x0000000000007b1d */ /* 0x000fe20000010000 */
[----:B------:R-:W-:-:S02]  /*1300*/  ISETP.LT.AND P0, PT, R3, UR28, !P0 ;  /* 0x0000001c03007c0c */ /* 0x000fc4000c701270 */
[----:B------:R-:W-:Y:S02]  /*1310*/  CS2R R12, SRZ ;  /* 0x00000000000c7805 */ /* 0x000fe4000001ff00 */
[----:B------:R-:W-:Y:S01]  /*1320*/  CS2R R14, SRZ ;  /* 0x00000000000e7805 */ /* 0x000fe2000001ff00 */
[----:B------:R-:W3:Y:S08]  /*1330*/  @P1 LDG.E.EL.128 R4, desc[UR26][R10.64] ;  /* 0x0000001a0a041981 */ /* 0x000ef0000c2e1d00 */
[----:B------:R4:W5:Y:S01]  /*1340*/  @P0 LDG.E.EL.128 R12, desc[UR26][R10.64] ;  /* 0x0000001a0a0c0981 */ /* 0x000962000c2e1d00 */
[----:B------:R-:W-:Y:S01]  /*1350*/  SHF.R.U32.HI R0, RZ, 0x3, R0 ;  /* 0x00000003ff007819 */ /* 0x000fe20000011600 */
[----:B------:R-:W-:-:S02]  /*1360*/  IMAD.SHL.U32 R17, R20, 0x4, RZ ;  /* 0x0000000414117824 */ /* 0x000fc400078e00ff */
[--C-:B------:R-:W-:Y:S01]  /*1370*/  IMAD R2, R2, 0xc00, R9.reuse ;  /* 0x00000c0002027824 */ /* 0x100fe200078e0209 */
[----:B------:R-:W-:Y:S01]  /*1380*/  SGXT.U32 R0, R0, 0x2 ;  /* 0x000000020000781a */ /* 0x000fe20000000000 */
[----:B------:R-:W-:-:S03]  /*1390*/  IMAD R3, R3, 0xc00, R9 ;  /* 0x00000c0003037824 */ /* 0x000fc600078e0209 */
[----:B------:R-:W-:-:S05]  /*13a0*/  LOP3.LUT R17, R0, 0x1c, R17, 0xf8, !PT ;  /* 0x0000001c00117812 */ /* 0x000fca00078ef811 */
[----:B------:R-:W-:-:S05]  /*13b0*/  IMAD R17, R17, 0x48, R8 ;  /* 0x0000004811117824 */ /* 0x000fca00078e0208 */
[----:B------:R-:W-:-:S05]  /*13c0*/  LEA R0, R17, UR22, 0x2 ;  /* 0x0000001611007c11 */ /* 0x000fca000f8e10ff */
[----:B------:R-:W2:Y:S04]  /*13d0*/  LDS.128 R28, [R0] ;  /* 0x00000000001c7984 */ /* 0x000ea80000000c00 */
[----:B------:R-:W2:Y:S04]  /*13e0*/  LDS.128 R24, [R0+0x10] ;  /* 0x0000100000187984 */ /* 0x000ea80000000c00 */
[----:B------:R-:W2:Y:S04]  /*13f0*/  LDS.128 R20, [R0+0x2400] ;  /* 0x0024000000147984 */ /* 0x000ea80000000c00 */
[----:B------:R2:W2:Y:S01]  /*1400*/  LDS.128 R16, [R0+0x2410] ;  /* 0x0024100000107984 */ /* 0x0004a20000000c00 */
[C---:B---3--:R-:W-:Y:S01]  /*1410*/  PRMT R8, R4.reuse, 0x7632, R8 ;  /* 0x0000763204087816 */ /* 0x048fe20000000008 */
[----:B----4-:R-:W-:Y:S01]  /*1420*/  IMAD.U32 R11, R4, 0x10000, RZ ;  /* 0x00010000040b7824 */ /* 0x010fe200078e00ff */
[C---:B------:R-:W-:Y:S01]  /*1430*/  PRMT R9, R6.reuse, 0x7632, R9 ;  /* 0x0000763206097816 */ /* 0x040fe20000000009 */
[----:B--2---:R-:W-:Y:S01]  /*1440*/  IMAD.U32 R33, R6, 0x10000, RZ ;  /* 0x0001000006217824 */ /* 0x004fe200078e00ff */
[----:B------:R-:W-:Y:S01]  /*1450*/  PRMT R4, R5, 0x7632, R4 ;  /* 0x0000763205047816 */ /* 0x000fe20000000004 */
[----:B------:R-:W-:Y:S01]  /*1460*/  IMAD.U32 R8, R8, 0x10000, RZ ;  /* 0x0001000008087824 */ /* 0x000fe200078e00ff */
[----:B------:R-:W-:Y:S01]  /*1470*/  PRMT R6, R7, 0x7632, R6 ;  /* 0x0000763207067816 */ /* 0x000fe20000000006 */
[----:B------:R-:W-:-:S02]  /*1480*/  IMAD.U32 R10, R9, 0x10000, RZ ;  /* 0x00010000090a7824 */ /* 0x000fc400078e00ff */
[----:B-1----:R-:W-:Y:S01]  /*1490*/  FADD R29, R29, R8 ;  /* 0x000000081d1d7221 */ /* 0x002fe20000000000 */
[----:B------:R-:W-:Y:S01]  /*14a0*/  IMAD.U32 R0, R4, 0x10000, RZ ;  /* 0x0001000004007824 */ /* 0x000fe200078e00ff */
[----:B------:R-:W1:Y:S01]  /*14b0*/  LDC.64 R8, c[0x0][0x228] ;  /* 0x00008a00ff087b82 */ /* 0x000e620000000a00 */
[----:B------:R-:W-:Y:S01]  /*14c0*/  FADD R4, R28, R11 ;  /* 0x0000000b1c047221 */ /* 0x000fe20000000000 */
[----:B------:R-:W-:Y:S02]  /*14d0*/  IMAD.U32 R28, R6, 0x10000, RZ ;  /* 0x00010000061c7824 */ /* 0x000fe400078e00ff */
[----:B------:R-:W-:Y:S01]  /*14e0*/  FADD R6, R24, R33 ;  /* 0x0000002118067221 */ /* 0x000fe20000000000 */
[----:B------:R-:W-:Y:S02]  /*14f0*/  IMAD.U32 R5, R5, 0x10000, RZ ;  /* 0x0001000005057824 */ /* 0x000fe400078e00ff */
[--C-:B------:R-:W-:Y:S01]  /*1500*/  FADD R33, R25, R10.reuse ;  /* 0x0000000a19217221 */ /* 0x100fe20000000000 */
[----:B-----5:R-:W-:Y:S01]  /*1510*/  PRMT R10, R12, 0x7632, R10 ;  /* 0x000076320c0a7816 */ /* 0x020fe2000000000a */
[----:B------:R-:W-:-:S02]  /*1520*/  IMAD.U32 R7, R7, 0x10000, RZ ;  /* 0x0001000007077824 */ /* 0x000fc400078e00ff */
[----:B------:R-:W-:Y:S01]  /*1530*/  FADD R28, R27, R28 ;  /* 0x0000001c1b1c7221 */ /* 0x000fe20000000000 */
[----:B------:R-:W-:Y:S01]  /*1540*/  FADD R5, R30, R5 ;  /* 0x000000051e057221 */ /* 0x000fe20000000000 */
[----:B------:R-:W-:Y:S01]  /*1550*/  FADD R0, R31, R0 ;  /* 0x000000001f007221 */ /* 0x000fe20000000000 */
[----:B------:R-:W-:Y:S01]  /*1560*/  IMAD.U32 R25, R12, 0x10000, RZ ;  /* 0x000100000c197824 */ /* 0x000fe200078e00ff */
[C---:B------:R-:W-:Y:S01]  /*1570*/  PRMT R11, R13.reuse, 0x7632, R11 ;  /* 0x000076320d0b7816 */ /* 0x040fe2000000000b */
[----:B------:R-:W-:Y:S01]  /*1580*/  IMAD.U32 R27, R13, 0x10000, RZ ;  /* 0x000100000d1b7824 */ /* 0x000fe200078e00ff */
[----:B------:R-:W-:Y:S01]  /*1590*/  PRMT R12, R14, 0x7632, R12 ;  /* 0x000076320e0c7816 */ /* 0x000fe2000000000c */
[----:B------:R-:W-:Y:S01]  /*15a0*/  FADD R7, R26, R7 ;  /* 0x000000071a077221 */ /* 0x000fe20000000000 */
[----:B------:R-:W-:Y:S01]  /*15b0*/  PRMT R13, R15, 0x7632, R13 ;  /* 0x000076320f0d7816 */ /* 0x000fe2000000000d */
[----:B------:R-:W-:Y:S01]  /*15c0*/  IMAD.U32 R10, R10, 0x10000, RZ ;  /* 0x000100000a0a7824 */ /* 0x000fe200078e00ff */
[----:B------:R-:W-:Y:S01]  /*15d0*/  F2FP.BF16.F32.PACK_AB R5, R0, R5 ;  /* 0x000000050005723e */ /* 0x000fe200000010ff */
[----:B------:R-:W-:Y:S01]  /*15e0*/  IMAD.U32 R31, R14, 0x10000, RZ ;  /* 0x000100000e1f7824 */ /* 0x000fe200078e00ff */
[----:B------:R-:W-:Y:S01]  /*15f0*/  F2FP.BF16.F32.PACK_AB R4, R29, R4 ;  /* 0x000000041d04723e */ /* 0x000fe200000010ff */
[----:B------:R-:W-:-:S02]  /*1600*/  IMAD.U32 R14, R11, 0x10000, RZ ;  /* 0x000100000b0e7824 */ /* 0x000fc400078e00ff */
[----:B------:R-:W-:Y:S01]  /*1610*/  FADD R21, R21, R10 ;  /* 0x0000000a15157221 */ /* 0x000fe20000000000 */
[----:B------:R-:W-:Y:S01]  /*1620*/  IMAD.U32 R15, R15, 0x10000, RZ ;  /* 0x000100000f0f7824 */ /* 0x000fe200078e00ff */
[----:B------:R-:W-:Y:S01]  /*1630*/  F2FP.BF16.F32.PACK_AB R6, R33, R6 ;  /* 0x000000062106723e */ /* 0x000fe200000010ff */
[----:B------:R-:W-:Y:S01]  /*1640*/  IMAD.U32 R12, R12, 0x10000, RZ ;  /* 0x000100000c0c7824 */ /* 0x000fe200078e00ff */
[----:B------:R-:W-:Y:S01]  /*1650*/  F2FP.BF16.F32.PACK_AB R7, R28, R7 ;  /* 0x000000071c07723e */ /* 0x000fe200000010ff */
[----:B------:R-:W-:Y:S02]  /*1660*/  IMAD.U32 R0, R13, 0x10000, RZ ;  /* 0x000100000d007824 */ /* 0x000fe400078e00ff */
[----:B------:R-:W-:Y:S01]  /*1670*/  FADD R20, R20, R25 ;  /* 0x0000001914147221 */ /* 0x000fe20000000000 */
[----:B-1----:R-:W-:-:S04]  /*1680*/  IMAD.WIDE R10, R2, 0x2, R8 ;  /* 0x00000002020a7825 */ /* 0x002fc800078e0208 */
[----:B------:R-:W-:Y:S01]  /*1690*/  FADD R22, R22, R27 ;  /* 0x0000001b16167221 */ /* 0x000fe20000000000 */
[----:B------:R-:W-:Y:S01]  /*16a0*/  FADD R23, R23, R14 ;  /* 0x0000000e17177221 */ /* 0x000fe20000000000 */
[----:B------:R-:W-:Y:S01]  /*16b0*/  FADD R16, R16, R31 ;  /* 0x0000001f10107221 */ /* 0x000fe20000000000 */
[----:B------:R-:W-:Y:S01]  /*16c0*/  FADD R15, R18, R15 ;  /* 0x0000000f120f7221 */ /* 0x000fe20000000000 */
[----:B------:R-:W-:Y:S01]  /*16d0*/  FADD R17, R17, R12 ;  /* 0x0000000c11117221 */ /* 0x000fe20000000000 */
[----:B------:R-:W-:Y:S01]  /*16e0*/  FADD R0, R19, R0 ;  /* 0x0000000013007221 */ /* 0x000fe20000000000 */
[----:B------:R1:W-:Y:S01]  /*16f0*/  @P1 STG.E.128 desc[UR26][R10.64], R4 ;  /* 0x000000040a001986 */ /* 0x0003e2000c101d1a */
[----:B------:R-:W-:Y:S01]  /*1700*/  IMAD.WIDE R8, R3, 0x2, R8 ;  /* 0x0000000203087825 */ /* 0x000fe200078e0208 */
[----:B------:R-:W-:Y:S02]  /*1710*/  F2FP.BF16.F32.PACK_AB R12, R21, R20 ;  /* 0x00000014150c723e */ /* 0x000fe400000010ff */
[----:B------:R-:W-:-:S02]  /*1720*/  F2FP.BF16.F32.PACK_AB R13, R23, R22 ;  /* 0x00000016170d723e */ /* 0x000fc400000010ff */
[----:B------:R-:W-:Y:S02]  /*1730*/  F2FP.BF16.F32.PACK_AB R14, R17, R16 ;  /* 0x00000010110e723e */ /* 0x000fe400000010ff */
[----:B------:R-:W-:Y:S01]  /*1740*/  F2FP.BF16.F32.PACK_AB R15, R0, R15 ;  /* 0x0000000f000f723e */ /* 0x000fe200000010ff */
[----:B------:R-:W-:Y:S06]  /*1750*/  @!P0 EXIT ;  /* 0x000000000000894d */ /* 0x000fec0003800000 */
[----:B------:R-:W-:Y:S01]  /*1760*/  STG.E.128 desc[UR26][R8.64], R12 ;  /* 0x0000000c08007986 */ /* 0x000fe2000c101d1a */
[----:B------:R-:W-:Y:S05]  /*1770*/  EXIT ;  /* 0x000000000000794d */ /* 0x000fea0003800000 */
.L_x_1:
[----:B------:R-:W-:-:S00]  /*1780*/  BRA `(.L_x_1) ;  /* 0xfffffffc00fc7947 */ /* 0x000fc0000383ffff */
[----:B------:R-:W-:-:S00]  /*1790*/  NOP ;  /* 0x0000000000007918 */ /* 0x000fc00000000000 */
        /* <DEDUP_REMOVED lines=14> */
.L_x_2:


//--------------------- .nv.shared.triton_mm      --------------------------
	.section	.nv.shared.triton_mm,"aw",@nobits
	.sectionflags	@""
	.align	16
	.zero		1024


//--------------------- .nv.constant0.triton_mm   --------------------------
	.section	.nv.constant0.triton_mm,"a",@progbits
	.sectionflags	@""
	.align	4
.nv.constant0.triton_mm:
	.zero		564
